	.headerflags	@"EF_CUDA_TEXMODE_UNIFIED EF_CUDA_64BIT_ADDRESS EF_CUDA_ACCELERATORS EF_CUDA_SM90 EF_CUDA_VIRTUAL_SM(EF_CUDA_SM90)"
	.elftype	@"ET_EXEC"


//--------------------- .nv.info                  --------------------------
	.section	.nv.info,"",@"SHT_CUDA_INFO"
	.align	4


	//----- nvinfo : EIATTR_REGCOUNT
	.align		4
        /*0000*/ 	.byte	0x04, 0x2f
        /*0002*/ 	.short	(.L_1 - .L_0)
	.align		4
.L_0:
        /*0004*/ 	.word	index@(triton_poi_fused_full_triu_0)
        /*0008*/ 	.word	0x00000008


	//----- nvinfo : EIATTR_MIN_STACK_SIZE
	.align		4
.L_1:
        /*000c*/ 	.byte	0x04, 0x12
        /*000e*/ 	.short	(.L_3 - .L_2)
	.align		4
.L_2:
        /*0010*/ 	.word	index@(triton_poi_fused_full_triu_0)
        /*0014*/ 	.word	0x00000000


	//----- nvinfo : EIATTR_FRAME_SIZE
	.align		4
.L_3:
        /*0018*/ 	.byte	0x04, 0x11
        /*001a*/ 	.short	(.L_5 - .L_4)
	.align		4
.L_4:
        /*001c*/ 	.word	index@(triton_poi_fused_full_triu_0)
        /*0020*/ 	.word	0x00000000


	//----- nvinfo : EIATTR_MIN_STACK_SIZE
	.align		4
.L_5:
        /*0024*/ 	.byte	0x04, 0x12
        /*0026*/ 	.short	(.L_7 - .L_6)
	.align		4
.L_6:
        /*0028*/ 	.word	index@(triton_poi_fused_full_triu_0)
        /*002c*/ 	.word	0x00000000
.L_7:


//--------------------- .nv.info.triton_poi_fused_full_triu_0 --------------------------
	.section	.nv.info.triton_poi_fused_full_triu_0,"",@"SHT_CUDA_INFO"
	.sectionflags	@""
	.align	4


	//----- nvinfo : EIATTR_CUDA_API_VERSION
	.align		4
        /*0000*/ 	.byte	0x04, 0x37
        /*0002*/ 	.short	(.L_9 - .L_8)
.L_8:
        /*0004*/ 	.word	0x0000007c


	//----- nvinfo : EIATTR_KPARAM_INFO
	.align		4
.L_9:
        /*0008*/ 	.byte	0x04, 0x17
        /*000a*/ 	.short	(.L_11 - .L_10)
.L_10:
        /*000c*/ 	.word	0x00000000
        /*0010*/ 	.short	0x0001
        /*0012*/ 	.short	0x0008
        /*0014*/ 	.byte	0x00, 0xf0, 0x11, 0x00


	//----- nvinfo : EIATTR_KPARAM_INFO
	.align		4
.L_11:
        /*0018*/ 	.byte	0x04, 0x17
        /*001a*/ 	.short	(.L_13 - .L_12)
.L_12:
        /*001c*/ 	.word	0x00000000
        /*0020*/ 	.short	0x0000
        /*0022*/ 	.short	0x0000
        /*0024*/ 	.byte	0x00, 0xf4, 0x21, 0x00


	//----- nvinfo : EIATTR_SPARSE_MMA_MASK
	.align		4
.L_13:
        /*0028*/ 	.byte	0x03, 0x50
        /*002a*/ 	.short	0x0000


	//----- nvinfo : EIATTR_MAXREG_COUNT
	.align		4
        /*002c*/ 	.byte	0x03, 0x1b
        /*002e*/ 	.short	0x00ff


	//----- nvinfo : EIATTR_EXIT_INSTR_OFFSETS
	.align		4
        /*0030*/ 	.byte	0x04, 0x1c
        /*0032*/ 	.short	(.L_15 - .L_14)


	//   ....[0]....
.L_14:
        /*0034*/ 	.word	0x00000120


	//   ....[1]....
        /*0038*/ 	.word	0x00000150


	//----- nvinfo : EIATTR_REQNTID
	.align		4
.L_15:
        /*003c*/ 	.byte	0x04, 0x10
        /*003e*/ 	.short	(.L_17 - .L_16)
.L_16:
        /*0040*/ 	.word	0x00000020
        /*0044*/ 	.word	0x00000001
        /*0048*/ 	.word	0x00000001


	//----- nvinfo : EIATTR_CBANK_PARAM_SIZE
	.align		4
.L_17:
        /*004c*/ 	.byte	0x03, 0x19
        /*004e*/ 	.short	0x000c


	//----- nvinfo : EIATTR_PARAM_CBANK
	.align		4
        /*0050*/ 	.byte	0x04, 0x0a
        /*0052*/ 	.short	(.L_19 - .L_18)
	.align		4
.L_18:
        /*0054*/ 	.word	index@(.nv.constant0.triton_poi_fused_full_triu_0)
        /*0058*/ 	.short	0x0210
        /*005a*/ 	.short	0x000c


	//----- nvinfo : EIATTR_SW_WAR
	.align		4
.L_19:
        /*005c*/ 	.byte	0x04, 0x36
        /*005e*/ 	.short	(.L_21 - .L_20)
.L_20:
        /*0060*/ 	.word	0x00000008
.L_21:


//--------------------- .nv.callgraph             --------------------------
	.section	.nv.callgraph,"",@"SHT_CUDA_CALLGRAPH"
	.align	4
	.sectionentsize	8
	.align		4
        /*0000*/ 	.word	0x00000000
	.align		4
        /*0004*/ 	.word	0xffffffff
	.align		4
        /*0008*/ 	.word	0x00000000
	.align		4
        /*000c*/ 	.word	0xfffffffe
	.align		4
        /*0010*/ 	.word	0x00000000
	.align		4
        /*0014*/ 	.word	0xfffffffd
	.align		4
        /*0018*/ 	.word	0x00000000
	.align		4
        /*001c*/ 	.word	0xfffffffc


//--------------------- .text.triton_poi_fused_full_triu_0 --------------------------
	.section	.text.triton_poi_fused_full_triu_0,"ax",@progbits
	.align	128
        .global         triton_poi_fused_full_triu_0
        .type           triton_poi_fused_full_triu_0,@function
        .size           triton_poi_fused_full_triu_0,(.L_x_1 - triton_poi_fused_full_triu_0)
        .other          triton_poi_fused_full_triu_0,@"STO_CUDA_ENTRY STV_DEFAULT"
triton_poi_fused_full_triu_0:
.text.triton_poi_fused_full_triu_0:
[----:B------:R-:W0:Y:S02]  /*0000*/  LDC R1, c[0x0][0x28] ;  /* 0x00000a00ff017b82 */ /* 0x000e240000000800 */
[----:B------:R-:W1:Y:S01]  /*0010*/  S2R R4, SR_TID.X ;  /* 0x0000000000047919 */ /* 0x000e620000002100 */
[----:B------:R-:W-:Y:S01]  /*0020*/  ULDC.64 UR4, c[0x0][0x210] ;  /* 0x0000840000047ab9 */ /* 0x000fe20000000a00 */
[----:B------:R-:W2:Y:S01]  /*0030*/  S2R R3, SR_CTAID.X ;  /* 0x0000000000037919 */ /* 0x000ea20000002500 */
[C---:B-1----:R-:W-:Y:S02]  /*0040*/  LOP3.LUT R0, R4.reuse, 0xf, RZ, 0xc0, !PT ;  /* 0x0000000f04007812 */ /* 0x042fe400078ec0ff */
[----:B------:R-:W-:Y:S02]  /*0050*/  LOP3.LUT P0, RZ, R4, 0x10, RZ, 0xc0, !PT ;  /* 0x0000001004ff7812 */ /* 0x000fe4000780c0ff */
[----:B--2---:R-:W-:Y:S01]  /*0060*/  SHF.R.S32.HI R2, RZ, 0x1b, R3 ;  /* 0x0000001bff027819 */ /* 0x004fe20000011403 */
[----:B------:R-:W-:-:S03]  /*0070*/  IMAD R0, R3, 0x10, R0 ;  /* 0x0000001003007824 */ /* 0x000fc600078e0200 */
[----:B------:R-:W-:Y:S02]  /*0080*/  SGXT R3, R2, 0x1 ;  /* 0x000000010203781a */ /* 0x000fe40000000200 */
[----:B------:R-:W-:Y:S02]  /*0090*/  ISETP.LT.AND P0, PT, R0, 0x10, !P0 ;  /* 0x000000100000780c */ /* 0x000fe40004701270 */
[----:B------:R-:W-:Y:S02]  /*00a0*/  LEA.HI R3, R3, R0, RZ, 0x2 ;  /* 0x0000000003037211 */ /* 0x000fe400078f10ff */
[----:B------:R-:W-:Y:S02]  /*00b0*/  IADD3 R2, P2, R0, UR4, RZ ;  /* 0x0000000400027c10 */ /* 0x000fe4000ff5e0ff */
[----:B------:R-:W-:Y:S02]  /*00c0*/  LOP3.LUT R5, R3, 0xfffffffc, RZ, 0xc0, !PT ;  /* 0xfffffffc03057812 */ /* 0x000fe400078ec0ff */
[----:B------:R-:W-:-:S04]  /*00d0*/  SHF.R.S32.HI R3, RZ, 0x2, R3 ;  /* 0x00000002ff037819 */ /* 0x000fc80000011403 */
[----:B------:R-:W-:-:S04]  /*00e0*/  IADD3 R3, -R3, R0, -R5 ;  /* 0x0000000003037210 */ /* 0x000fc80007ffe905 */
[----:B------:R-:W-:Y:S02]  /*00f0*/  ISETP.GT.AND P1, PT, R3, RZ, PT ;  /* 0x000000ff0300720c */ /* 0x000fe40003f24270 */
[----:B------:R-:W-:Y:S02]  /*0100*/  LEA.HI.X.SX32 R3, R0, UR5, 0x1, P2 ;  /* 0x0000000500037c11 */ /* 0x000fe400090f0eff */
[----:B------:R-:W-:Y:S01]  /*0110*/  SEL R5, RZ, 0x1, !P1 ;  /* 0x00000001ff057807 */ /* 0x000fe20004800000 */
[----:B------:R-:W-:Y:S08]  /*0120*/  @!P0 EXIT ;  /* 0x000000000000894d */ /* 0x000ff00003800000 */
[----:B------:R-:W-:Y:S02]  /*0130*/  ULDC.64 UR4, c[0x0][0x208] ;  /* 0x0000820000047ab9 */ /* 0x000fe40000000a00 */
[----:B------:R-:W-:Y:S01]  /*0140*/  STG.E.U8 desc[UR4][R2.64], R5 ;  /* 0x0000000502007986 */ /* 0x000fe2000c101104 */
[----:B------:R-:W-:Y:S05]  /*0150*/  EXIT ;  /* 0x000000000000794d */ /* 0x000fea0003800000 */
.L_x_0:
[----:B------:R-:W-:-:S00]  /*0160*/  BRA `(.L_x_0) ;  /* 0xfffffffc00fc7947 */ /* 0x000fc0000383ffff */
[----:B------:R-:W-:-:S00]  /*0170*/  NOP ;  /* 0x0000000000007918 */ /* 0x000fc00000000000 */
        /* <DEDUP_REMOVED lines=8> */
.L_x_1:


//--------------------- .nv.constant0.triton_poi_fused_full_triu_0 --------------------------
	.section	.nv.constant0.triton_poi_fused_full_triu_0,"a",@progbits
	.sectionflags	@""
	.align	4
.nv.constant0.triton_poi_fused_full_triu_0:
	.zero		540
